	.headerflags	@"EF_CUDA_TEXMODE_UNIFIED EF_CUDA_64BIT_ADDRESS EF_CUDA_ACCELERATORS EF_CUDA_SM90 EF_CUDA_VIRTUAL_SM(EF_CUDA_SM90)"
	.elftype	@"ET_EXEC"


//--------------------- .nv.info                  --------------------------
	.section	.nv.info,"",@"SHT_CUDA_INFO"
	.align	4


	//----- nvinfo : EIATTR_REGCOUNT
	.align		4
        /*0000*/ 	.byte	0x04, 0x2f
        /*0002*/ 	.short	(.L_1 - .L_0)
	.align		4
.L_0:
        /*0004*/ 	.word	index@(triton_poi_fused_add_clamp_32)
        /*0008*/ 	.word	0x0000000b


	//----- nvinfo : EIATTR_MIN_STACK_SIZE
	.align		4
.L_1:
        /*000c*/ 	.byte	0x04, 0x12
        /*000e*/ 	.short	(.L_3 - .L_2)
	.align		4
.L_2:
        /*0010*/ 	.word	index@(triton_poi_fused_add_clamp_32)
        /*0014*/ 	.word	0x00000000


	//----- nvinfo : EIATTR_FRAME_SIZE
	.align		4
.L_3:
        /*0018*/ 	.byte	0x04, 0x11
        /*001a*/ 	.short	(.L_5 - .L_4)
	.align		4
.L_4:
        /*001c*/ 	.word	index@(triton_poi_fused_add_clamp_32)
        /*0020*/ 	.word	0x00000000


	//----- nvinfo : EIATTR_MIN_STACK_SIZE
	.align		4
.L_5:
        /*0024*/ 	.byte	0x04, 0x12
        /*0026*/ 	.short	(.L_7 - .L_6)
	.align		4
.L_6:
        /*0028*/ 	.word	index@(triton_poi_fused_add_clamp_32)
        /*002c*/ 	.word	0x00000000
.L_7:


//--------------------- .nv.info.triton_poi_fused_add_clamp_32 --------------------------
	.section	.nv.info.triton_poi_fused_add_clamp_32,"",@"SHT_CUDA_INFO"
	.sectionflags	@""
	.align	4


	//----- nvinfo : EIATTR_CUDA_API_VERSION
	.align		4
        /*0000*/ 	.byte	0x04, 0x37
        /*0002*/ 	.short	(.L_9 - .L_8)
.L_8:
        /*0004*/ 	.word	0x0000007c


	//----- nvinfo : EIATTR_KPARAM_INFO
	.align		4
.L_9:
        /*0008*/ 	.byte	0x04, 0x17
        /*000a*/ 	.short	(.L_11 - .L_10)
.L_10:
        /*000c*/ 	.word	0x00000000
        /*0010*/ 	.short	0x0001
        /*0012*/ 	.short	0x0008
        /*0014*/ 	.byte	0x00, 0xf0, 0x11, 0x00


	//----- nvinfo : EIATTR_KPARAM_INFO
	.align		4
.L_11:
        /*0018*/ 	.byte	0x04, 0x17
        /*001a*/ 	.short	(.L_13 - .L_12)
.L_12:
        /*001c*/ 	.word	0x00000000
        /*0020*/ 	.short	0x0000
        /*0022*/ 	.short	0x0000
        /*0024*/ 	.byte	0x00, 0xf4, 0x21, 0x00


	//----- nvinfo : EIATTR_SPARSE_MMA_MASK
	.align		4
.L_13:
        /*0028*/ 	.byte	0x03, 0x50
        /*002a*/ 	.short	0x0000


	//----- nvinfo : EIATTR_MAXREG_COUNT
	.align		4
        /*002c*/ 	.byte	0x03, 0x1b
        /*002e*/ 	.short	0x00ff


	//----- nvinfo : EIATTR_EXIT_INSTR_OFFSETS
	.align		4
        /*0030*/ 	.byte	0x04, 0x1c
        /*0032*/ 	.short	(.L_15 - .L_14)


	//   ....[0]....
.L_14:
        /*0034*/ 	.word	0x00000180


	//   ....[1]....
        /*0038*/ 	.word	0x000001d0


	//----- nvinfo : EIATTR_REQNTID
	.align		4
.L_15:
        /*003c*/ 	.byte	0x04, 0x10
        /*003e*/ 	.short	(.L_17 - .L_16)
.L_16:
        /*0040*/ 	.word	0x00000020
        /*0044*/ 	.word	0x00000001
        /*0048*/ 	.word	0x00000001


	//----- nvinfo : EIATTR_CBANK_PARAM_SIZE
	.align		4
.L_17:
        /*004c*/ 	.byte	0x03, 0x19
        /*004e*/ 	.short	0x000c


	//----- nvinfo : EIATTR_PARAM_CBANK
	.align		4
        /*0050*/ 	.byte	0x04, 0x0a
        /*0052*/ 	.short	(.L_19 - .L_18)
	.align		4
.L_18:
        /*0054*/ 	.word	index@(.nv.constant0.triton_poi_fused_add_clamp_32)
        /*0058*/ 	.short	0x0210
        /*005a*/ 	.short	0x000c


	//----- nvinfo : EIATTR_SW_WAR
	.align		4
.L_19:
        /*005c*/ 	.byte	0x04, 0x36
        /*005e*/ 	.short	(.L_21 - .L_20)
.L_20:
        /*0060*/ 	.word	0x00000008
.L_21:


//--------------------- .nv.callgraph             --------------------------
	.section	.nv.callgraph,"",@"SHT_CUDA_CALLGRAPH"
	.align	4
	.sectionentsize	8
	.align		4
        /*0000*/ 	.word	0x00000000
	.align		4
        /*0004*/ 	.word	0xffffffff
	.align		4
        /*0008*/ 	.word	0x00000000
	.align		4
        /*000c*/ 	.word	0xfffffffe
	.align		4
        /*0010*/ 	.word	0x00000000
	.align		4
        /*0014*/ 	.word	0xfffffffd
	.align		4
        /*0018*/ 	.word	0x00000000
	.align		4
        /*001c*/ 	.word	0xfffffffc


//--------------------- .text.triton_poi_fused_add_clamp_32 --------------------------
	.section	.text.triton_poi_fused_add_clamp_32,"ax",@progbits
	.align	128
        .global         triton_poi_fused_add_clamp_32
        .type           triton_poi_fused_add_clamp_32,@function
        .size           triton_poi_fused_add_clamp_32,(.L_x_1 - triton_poi_fused_add_clamp_32)
        .other          triton_poi_fused_add_clamp_32,@"STO_CUDA_ENTRY STV_DEFAULT"
triton_poi_fused_add_clamp_32:
.text.triton_poi_fused_add_clamp_32:
[----:B------:R-:W0:Y:S02]  /*0000*/  LDC R1, c[0x0][0x28] ;  /* 0x00000a00ff017b82 */ /* 0x000e240000000800 */
[----:B------:R-:W1:Y:S01]  /*0010*/  S2R R0, SR_TID.X ;  /* 0x0000000000007919 */ /* 0x000e620000002100 */
[----:B------:R-:W2:Y:S01]  /*0020*/  S2R R5, SR_CTAID.X ;  /* 0x0000000000057919 */ /* 0x000ea20000002500 */
[----:B-1----:R-:W-:-:S05]  /*0030*/  IMAD.SHL.U32 R0, R0, 0x2, RZ ;  /* 0x0000000200007824 */ /* 0x002fca00078e00ff */
[----:B------:R-:W-:-:S05]  /*0040*/  LOP3.LUT R0, R0, 0x3e, RZ, 0xc0, !PT ;  /* 0x0000003e00007812 */ /* 0x000fca00078ec0ff */
[----:B--2---:R-:W-:-:S04]  /*0050*/  IMAD R5, R5, 0x40, R0 ;  /* 0x0000004005057824 */ /* 0x004fc800078e0200 */
[C---:B------:R-:W-:Y:S01]  /*0060*/  VIADD R0, R5.reuse, 0x1 ;  /* 0x0000000105007836 */ /* 0x040fe20000000000 */
[----:B------:R-:W-:Y:S02]  /*0070*/  I2FP.F32.S32 R2, R5 ;  /* 0x0000000500027245 */ /* 0x000fe40000201400 */
[----:B------:R-:W-:Y:S02]  /*0080*/  ISETP.GE.AND P0, PT, R5, 0x40, PT ;  /* 0x000000400500780c */ /* 0x000fe40003f06270 */
[----:B------:R-:W-:Y:S01]  /*0090*/  I2FP.F32.S32 R0, R0 ;  /* 0x0000000000007245 */ /* 0x000fe20000201400 */
[----:B------:R-:W-:-:S04]  /*00a0*/  FMUL R2, R2, 0.11111111193895339966 ;  /* 0x3de38e3902027820 */ /* 0x000fc80000400000 */
[----:B------:R-:W-:Y:S01]  /*00b0*/  FMUL R0, R0, 0.11111111193895339966 ;  /* 0x3de38e3900007820 */ /* 0x000fe20000400000 */
[----:B------:R-:W-:Y:S02]  /*00c0*/  FMNMX R4, RZ, R2, !PT ;  /* 0x00000002ff047209 */ /* 0x000fe40007800000 */
[----:B------:R-:W1:Y:S02]  /*00d0*/  LDC.64 R2, c[0x0][0x210] ;  /* 0x00008400ff027b82 */ /* 0x000e640000000a00 */
[----:B------:R-:W-:Y:S02]  /*00e0*/  FMNMX R0, RZ, R0, !PT ;  /* 0x00000000ff007209 */ /* 0x000fe40007800000 */
[----:B------:R-:W2:Y:S08]  /*00f0*/  F2I.TRUNC.NTZ R4, R4 ;  /* 0x0000000400047305 */ /* 0x000eb0000020f100 */
[----:B------:R-:W3:Y:S01]  /*0100*/  F2I.TRUNC.NTZ R0, R0 ;  /* 0x0000000000007305 */ /* 0x000ee2000020f100 */
[----:B--2---:R-:W-:-:S05]  /*0110*/  VIMNMX R6, R4, 0x6, PT ;  /* 0x0000000604067848 */ /* 0x004fca0003fe0100 */
[----:B------:R-:W-:Y:S02]  /*0120*/  VIADD R6, R6, 0x1 ;  /* 0x0000000106067836 */ /* 0x000fe40000000000 */
[----:B-1----:R-:W-:Y:S01]  /*0130*/  IMAD.WIDE R2, R5, 0x8, R2 ;  /* 0x0000000805027825 */ /* 0x002fe200078e0202 */
[----:B---3--:R-:W-:Y:S02]  /*0140*/  VIMNMX R7, R0, 0x6, PT ;  /* 0x0000000600077848 */ /* 0x008fe40003fe0100 */
[----:B------:R-:W-:-:S03]  /*0150*/  SHF.R.S32.HI R5, RZ, 0x1f, R6 ;  /* 0x0000001fff057819 */ /* 0x000fc60000011406 */
[----:B------:R-:W-:-:S05]  /*0160*/  VIADD R8, R7, 0x1 ;  /* 0x0000000107087836 */ /* 0x000fca0000000000 */
[----:B------:R-:W-:Y:S01]  /*0170*/  SHF.R.S32.HI R7, RZ, 0x1f, R8 ;  /* 0x0000001fff077819 */ /* 0x000fe20000011408 */
[----:B------:R-:W-:Y:S06]  /*0180*/  @P0 EXIT ;  /* 0x000000000000094d */ /* 0x000fec0003800000 */
[----:B------:R-:W-:Y:S01]  /*0190*/  IMAD.MOV.U32 R4, RZ, RZ, R6 ;  /* 0x000000ffff047224 */ /* 0x000fe200078e0006 */
[----:B------:R-:W-:Y:S01]  /*01a0*/  ULDC.64 UR4, c[0x0][0x208] ;  /* 0x0000820000047ab9 */ /* 0x000fe20000000a00 */
[----:B------:R-:W-:-:S05]  /*01b0*/  IMAD.MOV.U32 R6, RZ, RZ, R8 ;  /* 0x000000ffff067224 */ /* 0x000fca00078e0008 */
[----:B------:R-:W-:Y:S01]  /*01c0*/  STG.E.128 desc[UR4][R2.64], R4 ;  /* 0x0000000402007986 */ /* 0x000fe2000c101d04 */
[----:B------:R-:W-:Y:S05]  /*01d0*/  EXIT ;  /* 0x000000000000794d */ /* 0x000fea0003800000 */
.L_x_0:
[----:B------:R-:W-:-:S00]  /*01e0*/  BRA `(.L_x_0) ;  /* 0xfffffffc00fc7947 */ /* 0x000fc0000383ffff */
[----:B------:R-:W-:-:S00]  /*01f0*/  NOP ;  /* 0x0000000000007918 */ /* 0x000fc00000000000 */
        /* <DEDUP_REMOVED lines=8> */
.L_x_1:


//--------------------- .nv.constant0.triton_poi_fused_add_clamp_32 --------------------------
	.section	.nv.constant0.triton_poi_fused_add_clamp_32,"a",@progbits
	.sectionflags	@""
	.align	4
.nv.constant0.triton_poi_fused_add_clamp_32:
	.zero		540
